//
// Generated by NVIDIA NVVM Compiler
//
// Compiler Build ID: CL-36424714
// Cuda compilation tools, release 13.0, V13.0.88
// Based on NVVM 20.0.0
//

.version 9.0
.target sm_100
.address_size 64

	// .globl	_Z11part_a_cudaPiS_i

.visible .entry _Z11part_a_cudaPiS_i(
	.param .u64 .ptr .align 1 _Z11part_a_cudaPiS_i_param_0,
	.param .u64 .ptr .align 1 _Z11part_a_cudaPiS_i_param_1,
	.param .u32 _Z11part_a_cudaPiS_i_param_2
)
{
	.reg .pred 	%p<2>;
	.reg .b32 	%r<13>;
	.reg .b64 	%rd<13>;

	ld.param.u64 	%rd3, [_Z11part_a_cudaPiS_i_param_0];
	ld.param.u64 	%rd4, [_Z11part_a_cudaPiS_i_param_1];
	ld.param.u32 	%r2, [_Z11part_a_cudaPiS_i_param_2];
	mov.u32 	%r3, %tid.x;
	mov.u32 	%r4, %ctaid.x;
	shl.b32 	%r5, %r4, 6;
	add.s32 	%r1, %r5, %r3;
	setp.ge.s32 	%p1, %r1, %r2;
	mov.b64 	%rd12, 0;
	@%p1 bra 	$L__BB0_2;
	cvta.to.global.u64 	%rd6, %rd3;
	mul.wide.s32 	%rd7, %r1, 4;
	add.s64 	%rd8, %rd6, %rd7;
	ld.global.u32 	%r6, [%rd8];
	mul.hi.s32 	%r7, %r6, 1374389535;
	shr.u32 	%r8, %r7, 31;
	shr.s32 	%r9, %r7, 5;
	add.s32 	%r10, %r9, %r8;
	cvt.s64.s32 	%rd12, %r10;
$L__BB0_2:
	cvta.to.global.u64 	%rd9, %rd4;
	shl.b64 	%rd10, %rd12, 2;
	add.s64 	%rd11, %rd9, %rd10;
	ld.global.u32 	%r11, [%rd11];
	add.s32 	%r12, %r11, 1;
	st.global.u32 	[%rd11], %r12;
	ret;

}


// ===== COMPILED SASS (sm_100) =====

	.target	sm_100

	.elftype	@"ET_EXEC"


//--------------------- .note.nv.tkinfo           --------------------------
	.section	.note.nv.tkinfo,"",@"SHT_NOTE"
	.sectionflags	@"SHF_NOTE_NV_TKINFO"
	.tkinfo
        /*0018*/ 	.word	0x00000002
        /*0030*/ 	.string	""
        /*0030*/ 	.string	"ptxas"
        /*0030*/ 	.string	"Cuda compilation tools, release 13.0, V13.0.88"
        /*0030*/ 	.string	"Build cuda_13.0.r13.0/compiler.36424714_0"
        /*0030*/ 	.string	"-arch sm_100 -m 64 "



//--------------------- .note.nv.cuinfo           --------------------------
	.section	.note.nv.cuinfo,"",@"SHT_NOTE"
	.sectionflags	@"SHF_NOTE_NV_CUINFO"
        /*0018*/ 	.short	0x0002
        /*001a*/ 	.short	0x0064
        /*001c*/ 	.short	0x0082
	.zero		2


//--------------------- .nv.info                  --------------------------
	.section	.nv.info,"",@"SHT_CUDA_INFO"
	.align	4


	//----- nvinfo : EIATTR_REGCOUNT
	.align		4
        /*0000*/ 	.byte	0x04, 0x2f
        /*0002*/ 	.short	(.L_1 - .L_0)
	.align		4
.L_0:
        /*0004*/ 	.word	index@(_Z11part_a_cudaPiS_i)
        /*0008*/ 	.word	0x0000000a


	//----- nvinfo : EIATTR_FRAME_SIZE
	.align		4
.L_1:
        /*000c*/ 	.byte	0x04, 0x11
        /*000e*/ 	.short	(.L_3 - .L_2)
	.align		4
.L_2:
        /*0010*/ 	.word	index@(_Z11part_a_cudaPiS_i)
        /*0014*/ 	.word	0x00000000


	//----- nvinfo : EIATTR_MIN_STACK_SIZE
	.align		4
.L_3:
        /*0018*/ 	.byte	0x04, 0x12
        /*001a*/ 	.short	(.L_5 - .L_4)
	.align		4
.L_4:
        /*001c*/ 	.word	index@(_Z11part_a_cudaPiS_i)
        /*0020*/ 	.word	0x00000000
.L_5:


//--------------------- .nv.compat                --------------------------
	.section	.nv.compat,"",@"SHT_CUDA_COMPAT_INFO"
	.align	4
        /*0000*/ 	.byte	0x02, 0x09, 0x00, 0x00, 0x02, 0x02, 0x01, 0x00, 0x02, 0x05, 0x05, 0x00, 0x03, 0x07, 0x01, 0x01
        /*0010*/ 	.byte	0x02, 0x03, 0x00, 0x00, 0x02, 0x06, 0x01, 0x00, 0x04, 0x0b, 0x08, 0x00, 0x09, 0x00, 0x00, 0x00
        /*0020*/ 	.byte	0x00, 0x00, 0x00, 0x00


//--------------------- .nv.info._Z11part_a_cudaPiS_i --------------------------
	.section	.nv.info._Z11part_a_cudaPiS_i,"",@"SHT_CUDA_INFO"
	.sectionflags	@""
	.align	4


	//----- nvinfo : EIATTR_CUDA_API_VERSION
	.align		4
        /*0000*/ 	.byte	0x04, 0x37
        /*0002*/ 	.short	(.L_7 - .L_6)
.L_6:
        /*0004*/ 	.word	0x00000082


	//----- nvinfo : EIATTR_KPARAM_INFO
	.align		4
.L_7:
        /*0008*/ 	.byte	0x04, 0x17
        /*000a*/ 	.short	(.L_9 - .L_8)
.L_8:
        /*000c*/ 	.word	0x00000000
        /*0010*/ 	.short	0x0002
        /*0012*/ 	.short	0x0010
        /*0014*/ 	.byte	0x00, 0xf0, 0x11, 0x00


	//----- nvinfo : EIATTR_KPARAM_INFO
	.align		4
.L_9:
        /*0018*/ 	.byte	0x04, 0x17
        /*001a*/ 	.short	(.L_11 - .L_10)
.L_10:
        /*001c*/ 	.word	0x00000000
        /*0020*/ 	.short	0x0001
        /*0022*/ 	.short	0x0008
        /*0024*/ 	.byte	0x00, 0xf5, 0x21, 0x00


	//----- nvinfo : EIATTR_KPARAM_INFO
	.align		4
.L_11:
        /*0028*/ 	.byte	0x04, 0x17
        /*002a*/ 	.short	(.L_13 - .L_12)
.L_12:
        /*002c*/ 	.word	0x00000000
        /*0030*/ 	.short	0x0000
        /*0032*/ 	.short	0x0000
        /*0034*/ 	.byte	0x00, 0xf5, 0x21, 0x00


	//----- nvinfo : EIATTR_SPARSE_MMA_MASK
	.align		4
.L_13:
        /*0038*/ 	.byte	0x03, 0x50
        /*003a*/ 	.short	0x0000


	//----- nvinfo : EIATTR_MAXREG_COUNT
	.align		4
        /*003c*/ 	.byte	0x03, 0x1b
        /*003e*/ 	.short	0x00ff


	//----- nvinfo : EIATTR_MERCURY_ISA_VERSION
	.align		4
        /*0040*/ 	.byte	0x03, 0x5f
        /*0042*/ 	.short	0x0101


	//----- nvinfo : EIATTR_VRC_CTA_INIT_COUNT
	.align		4
        /*0044*/ 	.byte	0x02, 0x4a
	.zero		1
	.zero		1


	//----- nvinfo : EIATTR_EXIT_INSTR_OFFSETS
	.align		4
        /*0048*/ 	.byte	0x04, 0x1c
        /*004a*/ 	.short	(.L_15 - .L_14)


	//   ....[0]....
.L_14:
        /*004c*/ 	.word	0x00000180


	//----- nvinfo : EIATTR_CRS_STACK_SIZE
	.align		4
.L_15:
        /*0050*/ 	.byte	0x04, 0x1e
        /*0052*/ 	.short	(.L_17 - .L_16)
.L_16:
        /*0054*/ 	.word	0x00000000


	//----- nvinfo : EIATTR_CBANK_PARAM_SIZE
	.align		4
.L_17:
        /*0058*/ 	.byte	0x03, 0x19
        /*005a*/ 	.short	0x0014


	//----- nvinfo : EIATTR_PARAM_CBANK
	.align		4
        /*005c*/ 	.byte	0x04, 0x0a
        /*005e*/ 	.short	(.L_19 - .L_18)
	.align		4
.L_18:
        /*0060*/ 	.word	index@(.nv.constant0._Z11part_a_cudaPiS_i)
        /*0064*/ 	.short	0x0380
        /*0066*/ 	.short	0x0014


	//----- nvinfo : EIATTR_SW_WAR
	.align		4
.L_19:
        /*0068*/ 	.byte	0x04, 0x36
        /*006a*/ 	.short	(.L_21 - .L_20)
.L_20:
        /*006c*/ 	.word	0x00000008
.L_21:


//--------------------- .nv.callgraph             --------------------------
	.section	.nv.callgraph,"",@"SHT_CUDA_CALLGRAPH"
	.align	4
	.sectionentsize	8
	.align		4
        /*0000*/ 	.word	0x00000000
	.align		4
        /*0004*/ 	.word	0xffffffff
	.align		4
        /*0008*/ 	.word	0x00000000
	.align		4
        /*000c*/ 	.word	0xfffffffe
	.align		4
        /*0010*/ 	.word	0x00000000
	.align		4
        /*0014*/ 	.word	0xfffffffd
	.align		4
        /*0018*/ 	.word	0x00000000
	.align		4
        /*001c*/ 	.word	0xfffffffc


//--------------------- .text._Z11part_a_cudaPiS_i --------------------------
	.section	.text._Z11part_a_cudaPiS_i,"ax",@progbits
	.align	128
        .global         _Z11part_a_cudaPiS_i
        .type           _Z11part_a_cudaPiS_i,@function
        .size           _Z11part_a_cudaPiS_i,(.L_x_3 - _Z11part_a_cudaPiS_i)
        .other          _Z11part_a_cudaPiS_i,@"STO_CUDA_ENTRY STV_DEFAULT"
_Z11part_a_cudaPiS_i:
.text._Z11part_a_cudaPiS_i:
[----:B------:R-:W-:Y:S01]  /*0000*/  LDC R1, c[0x0][0x37c] ;  /* 0x0000df00ff017b82 */ /* 0x000fe20000000800 */
[----:B------:R-:W0:Y:S01]  /*0010*/  S2R R7, SR_TID.X ;  /* 0x0000000000077919 */ /* 0x000e220000002100 */
[----:B------:R-:W1:Y:S01]  /*0020*/  LDCU UR4, c[0x0][0x390] ;  /* 0x00007200ff0477ac */ /* 0x000e620008000800 */
[----:B------:R-:W-:Y:S01]  /*0030*/  BSSY.RECONVERGENT B0, `(.L_x_0) ;  /* 0x000000e000007945 */ /* 0x000fe20003800200 */
[----:B------:R-:W-:Y:S01]  /*0040*/  CS2R R2, SRZ ;  /* 0x0000000000027805 */ /* 0x000fe2000001ff00 */
[----:B------:R-:W0:Y:S02]  /*0050*/  S2R R0, SR_CTAID.X ;  /* 0x0000000000007919 */ /* 0x000e240000002500 */
[----:B0-----:R-:W-:-:S05]  /*0060*/  IMAD R7, R0, 0x40, R7 ;  /* 0x0000004000077824 */ /* 0x001fca00078e0207 */
[----:B-1----:R-:W-:Y:S01]  /*0070*/  ISETP.GE.AND P0, PT, R7, UR4, PT ;  /* 0x0000000407007c0c */ /* 0x002fe2000bf06270 */
[----:B------:R-:W0:-:S12]  /*0080*/  LDCU.64 UR4, c[0x0][0x358] ;  /* 0x00006b00ff0477ac */ /* 0x000e180008000a00 */
[----:B------:R-:W-:Y:S05]  /*0090*/  @P0 BRA `(.L_x_1) ;  /* 0x00000000001c0947 */ /* 0x000fea0003800000 */
[----:B------:R-:W1:Y:S02]  /*00a0*/  LDC.64 R4, c[0x0][0x380] ;  /* 0x0000e000ff047b82 */ /* 0x000e640000000a00 */
[----:B-1----:R-:W-:-:S06]  /*00b0*/  IMAD.WIDE R4, R7, 0x4, R4 ;  /* 0x0000000407047825 */ /* 0x002fcc00078e0204 */
[----:B0-----:R-:W2:Y:S02]  /*00c0*/  LDG.E R4, desc[UR4][R4.64] ;  /* 0x0000000404047981 */ /* 0x001ea4000c1e1900 */
[----:B--2---:R-:W-:-:S05]  /*00d0*/  IMAD.HI R0, R4, 0x51eb851f, RZ ;  /* 0x51eb851f04007827 */ /* 0x004fca00078e02ff */
[----:B------:R-:W-:-:S04]  /*00e0*/  SHF.R.U32.HI R3, RZ, 0x1f, R0 ;  /* 0x0000001fff037819 */ /* 0x000fc80000011600 */
[----:B------:R-:W-:-:S04]  /*00f0*/  LEA.HI.SX32 R2, R0, R3, 0x1b ;  /* 0x0000000300027211 */ /* 0x000fc800078fdaff */
[----:B------:R-:W-:-:S07]  /*0100*/  SHF.R.S32.HI R3, RZ, 0x1f, R2 ;  /* 0x0000001fff037819 */ /* 0x000fce0000011402 */
.L_x_1:
[----:B0-----:R-:W-:Y:S05]  /*0110*/  BSYNC.RECONVERGENT B0 ;  /* 0x0000000000007941 */ /* 0x001fea0003800200 */
.L_x_0:
[----:B------:R-:W0:Y:S02]  /*0120*/  LDCU.64 UR6, c[0x0][0x388] ;  /* 0x00007100ff0677ac */ /* 0x000e240008000a00 */
[----:B0-----:R-:W-:-:S04]  /*0130*/  LEA R4, P0, R2, UR6, 0x2 ;  /* 0x0000000602047c11 */ /* 0x001fc8000f8010ff */
[----:B------:R-:W-:-:S05]  /*0140*/  LEA.HI.X R5, R2, UR7, R3, 0x2, P0 ;  /* 0x0000000702057c11 */ /* 0x000fca00080f1403 */
[----:B------:R-:W2:Y:S02]  /*0150*/  LDG.E R0, desc[UR4][R4.64] ;  /* 0x0000000404007981 */ /* 0x000ea4000c1e1900 */
[----:B--2---:R-:W-:-:S05]  /*0160*/  VIADD R3, R0, 0x1 ;  /* 0x0000000100037836 */ /* 0x004fca0000000000 */
[----:B------:R-:W-:Y:S01]  /*0170*/  STG.E desc[UR4][R4.64], R3 ;  /* 0x0000000304007986 */ /* 0x000fe2000c101904 */
[----:B------:R-:W-:Y:S05]  /*0180*/  EXIT ;  /* 0x000000000000794d */ /* 0x000fea0003800000 */
.L_x_2:
[----:B------:R-:W-:-:S00]  /*0190*/  BRA `(.L_x_2) ;  /* 0xfffffffc00fc7947 */ /* 0x000fc0000383ffff */
[----:B------:R-:W-:-:S00]  /*01a0*/  NOP ;  /* 0x0000000000007918 */ /* 0x000fc00000000000 */
        /* <DEDUP_REMOVED lines=13> */
.L_x_3:


//--------------------- .nv.shared.reserved.0     --------------------------
	.section	.nv.shared.reserved.0,"aw",@nobits
	.weak		__nv_reservedSMEM_offset_0_alias
	.size		__nv_reservedSMEM_offset_0_alias, 0, 64
	.other		__nv_reservedSMEM_offset_0_alias,@"STO_CUDA_RESERVED_SHARED STV_DEFAULT"
__nv_reservedSMEM_offset_0_alias:
	.zero		0
	.zero		64


//--------------------- .nv.constant0._Z11part_a_cudaPiS_i --------------------------
	.section	.nv.constant0._Z11part_a_cudaPiS_i,"a",@progbits
	.sectionflags	@""
	.align	4
.nv.constant0._Z11part_a_cudaPiS_i:
	.zero		916


//--------------------- SYMBOLS --------------------------

	.type		.nv.reservedSmem.offset0,@object
	.size		.nv.reservedSmem.offset0,0x4
